//
// Generated by NVIDIA NVVM Compiler
//
// Compiler Build ID: CL-36424714
// Cuda compilation tools, release 13.0, V13.0.88
// Based on NVVM 20.0.0
//

.version 9.0
.target sm_100
.address_size 64

	// .globl	_Z27nppiThreshold_8u_C1R_kernelPKhiPhiiih8NppCmpOp

.visible .entry _Z27nppiThreshold_8u_C1R_kernelPKhiPhiiih8NppCmpOp(
	.param .u64 .ptr .align 1 _Z27nppiThreshold_8u_C1R_kernelPKhiPhiiih8NppCmpOp_param_0,
	.param .u32 _Z27nppiThreshold_8u_C1R_kernelPKhiPhiiih8NppCmpOp_param_1,
	.param .u64 .ptr .align 1 _Z27nppiThreshold_8u_C1R_kernelPKhiPhiiih8NppCmpOp_param_2,
	.param .u32 _Z27nppiThreshold_8u_C1R_kernelPKhiPhiiih8NppCmpOp_param_3,
	.param .u32 _Z27nppiThreshold_8u_C1R_kernelPKhiPhiiih8NppCmpOp_param_4,
	.param .u32 _Z27nppiThreshold_8u_C1R_kernelPKhiPhiiih8NppCmpOp_param_5,
	.param .u8 _Z27nppiThreshold_8u_C1R_kernelPKhiPhiiih8NppCmpOp_param_6,
	.param .u32 _Z27nppiThreshold_8u_C1R_kernelPKhiPhiiih8NppCmpOp_param_7
)
{
	.reg .pred 	%p<6>;
	.reg .b16 	%rs<9>;
	.reg .b32 	%r<18>;
	.reg .b64 	%rd<12>;

	ld.param.u64 	%rd2, [_Z27nppiThreshold_8u_C1R_kernelPKhiPhiiih8NppCmpOp_param_0];
	ld.param.u32 	%r4, [_Z27nppiThreshold_8u_C1R_kernelPKhiPhiiih8NppCmpOp_param_1];
	ld.param.u64 	%rd3, [_Z27nppiThreshold_8u_C1R_kernelPKhiPhiiih8NppCmpOp_param_2];
	ld.param.u32 	%r5, [_Z27nppiThreshold_8u_C1R_kernelPKhiPhiiih8NppCmpOp_param_3];
	ld.param.u32 	%r7, [_Z27nppiThreshold_8u_C1R_kernelPKhiPhiiih8NppCmpOp_param_4];
	ld.param.u32 	%r8, [_Z27nppiThreshold_8u_C1R_kernelPKhiPhiiih8NppCmpOp_param_5];
	ld.param.u8 	%rs5, [_Z27nppiThreshold_8u_C1R_kernelPKhiPhiiih8NppCmpOp_param_6];
	ld.param.u32 	%r6, [_Z27nppiThreshold_8u_C1R_kernelPKhiPhiiih8NppCmpOp_param_7];
	mov.u32 	%r10, %ctaid.x;
	mov.u32 	%r11, %ntid.x;
	mov.u32 	%r12, %tid.x;
	mad.lo.s32 	%r1, %r10, %r11, %r12;
	mov.u32 	%r13, %ctaid.y;
	mov.u32 	%r14, %ntid.y;
	mov.u32 	%r15, %tid.y;
	mad.lo.s32 	%r16, %r13, %r14, %r15;
	setp.ge.s32 	%p1, %r1, %r7;
	setp.ge.s32 	%p2, %r16, %r8;
	or.pred  	%p3, %p1, %p2;
	@%p3 bra 	$L__BB0_6;
	cvta.to.global.u64 	%rd4, %rd2;
	mul.lo.s32 	%r17, %r4, %r16;
	cvt.s64.s32 	%rd5, %r17;
	mul.lo.s32 	%r3, %r5, %r16;
	cvt.s64.s32 	%rd1, %r1;
	add.s64 	%rd6, %rd5, %rd1;
	add.s64 	%rd7, %rd4, %rd6;
	ld.global.u8 	%rs8, [%rd7];
	setp.eq.s32 	%p4, %r6, 4;
	@%p4 bra 	$L__BB0_4;
	setp.ne.s32 	%p5, %r6, 0;
	@%p5 bra 	$L__BB0_5;
	max.u16 	%rs8, %rs8, %rs5;
	bra.uni 	$L__BB0_5;
$L__BB0_4:
	min.u16 	%rs8, %rs8, %rs5;
$L__BB0_5:
	cvt.s64.s32 	%rd8, %r3;
	add.s64 	%rd9, %rd8, %rd1;
	cvta.to.global.u64 	%rd10, %rd3;
	add.s64 	%rd11, %rd10, %rd9;
	st.global.u8 	[%rd11], %rs8;
$L__BB0_6:
	ret;

}
	// .globl	_Z28nppiThreshold_8u_C1IR_kernelPhiiih8NppCmpOp
.visible .entry _Z28nppiThreshold_8u_C1IR_kernelPhiiih8NppCmpOp(
	.param .u64 .ptr .align 1 _Z28nppiThreshold_8u_C1IR_kernelPhiiih8NppCmpOp_param_0,
	.param .u32 _Z28nppiThreshold_8u_C1IR_kernelPhiiih8NppCmpOp_param_1,
	.param .u32 _Z28nppiThreshold_8u_C1IR_kernelPhiiih8NppCmpOp_param_2,
	.param .u32 _Z28nppiThreshold_8u_C1IR_kernelPhiiih8NppCmpOp_param_3,
	.param .u8 _Z28nppiThreshold_8u_C1IR_kernelPhiiih8NppCmpOp_param_4,
	.param .u32 _Z28nppiThreshold_8u_C1IR_kernelPhiiih8NppCmpOp_param_5
)
{
	.reg .pred 	%p<6>;
	.reg .b16 	%rs<9>;
	.reg .b32 	%r<16>;
	.reg .b64 	%rd<7>;

	ld.param.u64 	%rd2, [_Z28nppiThreshold_8u_C1IR_kernelPhiiih8NppCmpOp_param_0];
	ld.param.u32 	%r3, [_Z28nppiThreshold_8u_C1IR_kernelPhiiih8NppCmpOp_param_1];
	ld.param.u32 	%r5, [_Z28nppiThreshold_8u_C1IR_kernelPhiiih8NppCmpOp_param_2];
	ld.param.u32 	%r6, [_Z28nppiThreshold_8u_C1IR_kernelPhiiih8NppCmpOp_param_3];
	ld.param.u8 	%rs5, [_Z28nppiThreshold_8u_C1IR_kernelPhiiih8NppCmpOp_param_4];
	ld.param.u32 	%r4, [_Z28nppiThreshold_8u_C1IR_kernelPhiiih8NppCmpOp_param_5];
	mov.u32 	%r8, %ctaid.x;
	mov.u32 	%r9, %ntid.x;
	mov.u32 	%r10, %tid.x;
	mad.lo.s32 	%r1, %r8, %r9, %r10;
	mov.u32 	%r11, %ctaid.y;
	mov.u32 	%r12, %ntid.y;
	mov.u32 	%r13, %tid.y;
	mad.lo.s32 	%r14, %r11, %r12, %r13;
	setp.ge.s32 	%p1, %r1, %r5;
	setp.ge.s32 	%p2, %r14, %r6;
	or.pred  	%p3, %p1, %p2;
	@%p3 bra 	$L__BB1_6;
	cvta.to.global.u64 	%rd3, %rd2;
	mul.lo.s32 	%r15, %r3, %r14;
	cvt.s64.s32 	%rd4, %r15;
	cvt.s64.s32 	%rd5, %r1;
	add.s64 	%rd6, %rd4, %rd5;
	add.s64 	%rd1, %rd3, %rd6;
	ld.global.u8 	%rs8, [%rd1];
	setp.eq.s32 	%p4, %r4, 4;
	@%p4 bra 	$L__BB1_4;
	setp.ne.s32 	%p5, %r4, 0;
	@%p5 bra 	$L__BB1_5;
	max.u16 	%rs8, %rs8, %rs5;
	bra.uni 	$L__BB1_5;
$L__BB1_4:
	min.u16 	%rs8, %rs8, %rs5;
$L__BB1_5:
	st.global.u8 	[%rd1], %rs8;
$L__BB1_6:
	ret;

}
	// .globl	_Z28nppiThreshold_32f_C1R_kernelPKfiPfiiif8NppCmpOp
.visible .entry _Z28nppiThreshold_32f_C1R_kernelPKfiPfiiif8NppCmpOp(
	.param .u64 .ptr .align 1 _Z28nppiThreshold_32f_C1R_kernelPKfiPfiiif8NppCmpOp_param_0,
	.param .u32 _Z28nppiThreshold_32f_C1R_kernelPKfiPfiiif8NppCmpOp_param_1,
	.param .u64 .ptr .align 1 _Z28nppiThreshold_32f_C1R_kernelPKfiPfiiif8NppCmpOp_param_2,
	.param .u32 _Z28nppiThreshold_32f_C1R_kernelPKfiPfiiif8NppCmpOp_param_3,
	.param .u32 _Z28nppiThreshold_32f_C1R_kernelPKfiPfiiif8NppCmpOp_param_4,
	.param .u32 _Z28nppiThreshold_32f_C1R_kernelPKfiPfiiif8NppCmpOp_param_5,
	.param .f32 _Z28nppiThreshold_32f_C1R_kernelPKfiPfiiif8NppCmpOp_param_6,
	.param .u32 _Z28nppiThreshold_32f_C1R_kernelPKfiPfiiif8NppCmpOp_param_7
)
{
	.reg .pred 	%p<8>;
	.reg .b32 	%r<18>;
	.reg .b32 	%f<7>;
	.reg .b64 	%rd<13>;

	ld.param.u64 	%rd2, [_Z28nppiThreshold_32f_C1R_kernelPKfiPfiiif8NppCmpOp_param_0];
	ld.param.u32 	%r3, [_Z28nppiThreshold_32f_C1R_kernelPKfiPfiiif8NppCmpOp_param_1];
	ld.param.u64 	%rd3, [_Z28nppiThreshold_32f_C1R_kernelPKfiPfiiif8NppCmpOp_param_2];
	ld.param.u32 	%r4, [_Z28nppiThreshold_32f_C1R_kernelPKfiPfiiif8NppCmpOp_param_3];
	ld.param.u32 	%r6, [_Z28nppiThreshold_32f_C1R_kernelPKfiPfiiif8NppCmpOp_param_4];
	ld.param.u32 	%r7, [_Z28nppiThreshold_32f_C1R_kernelPKfiPfiiif8NppCmpOp_param_5];
	ld.param.f32 	%f5, [_Z28nppiThreshold_32f_C1R_kernelPKfiPfiiif8NppCmpOp_param_6];
	ld.param.u32 	%r5, [_Z28nppiThreshold_32f_C1R_kernelPKfiPfiiif8NppCmpOp_param_7];
	mov.u32 	%r9, %ctaid.x;
	mov.u32 	%r10, %ntid.x;
	mov.u32 	%r11, %tid.x;
	mad.lo.s32 	%r1, %r9, %r10, %r11;
	mov.u32 	%r12, %ctaid.y;
	mov.u32 	%r13, %ntid.y;
	mov.u32 	%r14, %tid.y;
	mad.lo.s32 	%r15, %r12, %r13, %r14;
	setp.ge.s32 	%p1, %r1, %r6;
	setp.ge.s32 	%p2, %r15, %r7;
	or.pred  	%p3, %p1, %p2;
	@%p3 bra 	$L__BB2_6;
	cvta.to.global.u64 	%rd4, %rd2;
	cvta.to.global.u64 	%rd5, %rd3;
	mul.lo.s32 	%r16, %r3, %r15;
	cvt.s64.s32 	%rd6, %r16;
	add.s64 	%rd7, %rd4, %rd6;
	mul.lo.s32 	%r17, %r4, %r15;
	cvt.s64.s32 	%rd8, %r17;
	add.s64 	%rd1, %rd5, %rd8;
	mul.wide.s32 	%rd9, %r1, 4;
	add.s64 	%rd10, %rd7, %rd9;
	ld.global.f32 	%f6, [%rd10];
	setp.eq.s32 	%p4, %r5, 4;
	@%p4 bra 	$L__BB2_4;
	setp.ne.s32 	%p5, %r5, 0;
	@%p5 bra 	$L__BB2_5;
	setp.lt.f32 	%p7, %f6, %f5;
	selp.f32 	%f6, %f5, %f6, %p7;
	bra.uni 	$L__BB2_5;
$L__BB2_4:
	setp.gt.f32 	%p6, %f6, %f5;
	selp.f32 	%f6, %f5, %f6, %p6;
$L__BB2_5:
	add.s64 	%rd12, %rd1, %rd9;
	st.global.f32 	[%rd12], %f6;
$L__BB2_6:
	ret;

}


// ===== COMPILED SASS (sm_100) =====

	.target	sm_100

	.elftype	@"ET_EXEC"


//--------------------- .note.nv.tkinfo           --------------------------
	.section	.note.nv.tkinfo,"",@"SHT_NOTE"
	.sectionflags	@"SHF_NOTE_NV_TKINFO"
	.tkinfo
        /*0018*/ 	.word	0x00000002
        /*0030*/ 	.string	""
        /*0030*/ 	.string	"ptxas"
        /*0030*/ 	.string	"Cuda compilation tools, release 13.0, V13.0.88"
        /*0030*/ 	.string	"Build cuda_13.0.r13.0/compiler.36424714_0"
        /*0030*/ 	.string	"-arch sm_100 -m 64 "



//--------------------- .note.nv.cuinfo           --------------------------
	.section	.note.nv.cuinfo,"",@"SHT_NOTE"
	.sectionflags	@"SHF_NOTE_NV_CUINFO"
        /*0018*/ 	.short	0x0002
        /*001a*/ 	.short	0x0064
        /*001c*/ 	.short	0x0082
	.zero		2


//--------------------- .nv.info                  --------------------------
	.section	.nv.info,"",@"SHT_CUDA_INFO"
	.align	4


	//----- nvinfo : EIATTR_REGCOUNT
	.align		4
        /*0000*/ 	.byte	0x04, 0x2f
        /*0002*/ 	.short	(.L_1 - .L_0)
	.align		4
.L_0:
        /*0004*/ 	.word	index@(_Z27nppiThreshold_8u_C1R_kernelPKhiPhiiih8NppCmpOp)
        /*0008*/ 	.word	0x0000000b


	//----- nvinfo : EIATTR_FRAME_SIZE
	.align		4
.L_1:
        /*000c*/ 	.byte	0x04, 0x11
        /*000e*/ 	.short	(.L_3 - .L_2)
	.align		4
.L_2:
        /*0010*/ 	.word	index@(_Z27nppiThreshold_8u_C1R_kernelPKhiPhiiih8NppCmpOp)
        /*0014*/ 	.word	0x00000000


	//----- nvinfo : EIATTR_REGCOUNT
	.align		4
.L_3:
        /*0018*/ 	.byte	0x04, 0x2f
        /*001a*/ 	.short	(.L_5 - .L_4)
	.align		4
.L_4:
        /*001c*/ 	.word	index@(_Z28nppiThreshold_8u_C1IR_kernelPhiiih8NppCmpOp)
        /*0020*/ 	.word	0x00000008


	//----- nvinfo : EIATTR_FRAME_SIZE
	.align		4
.L_5:
        /*0024*/ 	.byte	0x04, 0x11
        /*0026*/ 	.short	(.L_7 - .L_6)
	.align		4
.L_6:
        /*0028*/ 	.word	index@(_Z28nppiThreshold_8u_C1IR_kernelPhiiih8NppCmpOp)
        /*002c*/ 	.word	0x00000000


	//----- nvinfo : EIATTR_REGCOUNT
	.align		4
.L_7:
        /*0030*/ 	.byte	0x04, 0x2f
        /*0032*/ 	.short	(.L_9 - .L_8)
	.align		4
.L_8:
        /*0034*/ 	.word	index@(_Z28nppiThreshold_32f_C1R_kernelPKfiPfiiif8NppCmpOp)
        /*0038*/ 	.word	0x0000000c


	//----- nvinfo : EIATTR_FRAME_SIZE
	.align		4
.L_9:
        /*003c*/ 	.byte	0x04, 0x11
        /*003e*/ 	.short	(.L_11 - .L_10)
	.align		4
.L_10:
        /*0040*/ 	.word	index@(_Z28nppiThreshold_32f_C1R_kernelPKfiPfiiif8NppCmpOp)
        /*0044*/ 	.word	0x00000000


	//----- nvinfo : EIATTR_MIN_STACK_SIZE
	.align		4
.L_11:
        /*0048*/ 	.byte	0x04, 0x12
        /*004a*/ 	.short	(.L_13 - .L_12)
	.align		4
.L_12:
        /*004c*/ 	.word	index@(_Z28nppiThreshold_32f_C1R_kernelPKfiPfiiif8NppCmpOp)
        /*0050*/ 	.word	0x00000000


	//----- nvinfo : EIATTR_MIN_STACK_SIZE
	.align		4
.L_13:
        /*0054*/ 	.byte	0x04, 0x12
        /*0056*/ 	.short	(.L_15 - .L_14)
	.align		4
.L_14:
        /*0058*/ 	.word	index@(_Z28nppiThreshold_8u_C1IR_kernelPhiiih8NppCmpOp)
        /*005c*/ 	.word	0x00000000


	//----- nvinfo : EIATTR_MIN_STACK_SIZE
	.align		4
.L_15:
        /*0060*/ 	.byte	0x04, 0x12
        /*0062*/ 	.short	(.L_17 - .L_16)
	.align		4
.L_16:
        /*0064*/ 	.word	index@(_Z27nppiThreshold_8u_C1R_kernelPKhiPhiiih8NppCmpOp)
        /*0068*/ 	.word	0x00000000
.L_17:


//--------------------- .nv.compat                --------------------------
	.section	.nv.compat,"",@"SHT_CUDA_COMPAT_INFO"
	.align	4
        /*0000*/ 	.byte	0x02, 0x09, 0x00, 0x00, 0x02, 0x02, 0x01, 0x00, 0x02, 0x05, 0x05, 0x00, 0x03, 0x07, 0x01, 0x01
        /*0010*/ 	.byte	0x02, 0x03, 0x00, 0x00, 0x02, 0x06, 0x01, 0x00, 0x04, 0x0b, 0x08, 0x00, 0x09, 0x00, 0x00, 0x00
        /*0020*/ 	.byte	0x00, 0x00, 0x00, 0x00


//--------------------- .nv.info._Z28nppiThreshold_32f_C1R_kernelPKfiPfiiif8NppCmpOp --------------------------
	.section	.nv.info._Z28nppiThreshold_32f_C1R_kernelPKfiPfiiif8NppCmpOp,"",@"SHT_CUDA_INFO"
	.sectionflags	@""
	.align	4


	//----- nvinfo : EIATTR_CUDA_API_VERSION
	.align		4
        /*0000*/ 	.byte	0x04, 0x37
        /*0002*/ 	.short	(.L_19 - .L_18)
.L_18:
        /*0004*/ 	.word	0x00000082


	//----- nvinfo : EIATTR_KPARAM_INFO
	.align		4
.L_19:
        /*0008*/ 	.byte	0x04, 0x17
        /*000a*/ 	.short	(.L_21 - .L_20)
.L_20:
        /*000c*/ 	.word	0x00000000
        /*0010*/ 	.short	0x0007
        /*0012*/ 	.short	0x0028
        /*0014*/ 	.byte	0x00, 0xf0, 0x11, 0x00


	//----- nvinfo : EIATTR_KPARAM_INFO
	.align		4
.L_21:
        /*0018*/ 	.byte	0x04, 0x17
        /*001a*/ 	.short	(.L_23 - .L_22)
.L_22:
        /*001c*/ 	.word	0x00000000
        /*0020*/ 	.short	0x0006
        /*0022*/ 	.short	0x0024
        /*0024*/ 	.byte	0x00, 0xf0, 0x11, 0x00


	//----- nvinfo : EIATTR_KPARAM_INFO
	.align		4
.L_23:
        /*0028*/ 	.byte	0x04, 0x17
        /*002a*/ 	.short	(.L_25 - .L_24)
.L_24:
        /*002c*/ 	.word	0x00000000
        /*0030*/ 	.short	0x0005
        /*0032*/ 	.short	0x0020
        /*0034*/ 	.byte	0x00, 0xf0, 0x11, 0x00


	//----- nvinfo : EIATTR_KPARAM_INFO
	.align		4
.L_25:
        /*0038*/ 	.byte	0x04, 0x17
        /*003a*/ 	.short	(.L_27 - .L_26)
.L_26:
        /*003c*/ 	.word	0x00000000
        /*0040*/ 	.short	0x0004
        /*0042*/ 	.short	0x001c
        /*0044*/ 	.byte	0x00, 0xf0, 0x11, 0x00


	//----- nvinfo : EIATTR_KPARAM_INFO
	.align		4
.L_27:
        /*0048*/ 	.byte	0x04, 0x17
        /*004a*/ 	.short	(.L_29 - .L_28)
.L_28:
        /*004c*/ 	.word	0x00000000
        /*0050*/ 	.short	0x0003
        /*0052*/ 	.short	0x0018
        /*0054*/ 	.byte	0x00, 0xf0, 0x11, 0x00


	//----- nvinfo : EIATTR_KPARAM_INFO
	.align		4
.L_29:
        /*0058*/ 	.byte	0x04, 0x17
        /*005a*/ 	.short	(.L_31 - .L_30)
.L_30:
        /*005c*/ 	.word	0x00000000
        /*0060*/ 	.short	0x0002
        /*0062*/ 	.short	0x0010
        /*0064*/ 	.byte	0x00, 0xf5, 0x21, 0x00


	//----- nvinfo : EIATTR_KPARAM_INFO
	.align		4
.L_31:
        /*0068*/ 	.byte	0x04, 0x17
        /*006a*/ 	.short	(.L_33 - .L_32)
.L_32:
        /*006c*/ 	.word	0x00000000
        /*0070*/ 	.short	0x0001
        /*0072*/ 	.short	0x0008
        /*0074*/ 	.byte	0x00, 0xf0, 0x11, 0x00


	//----- nvinfo : EIATTR_KPARAM_INFO
	.align		4
.L_33:
        /*0078*/ 	.byte	0x04, 0x17
        /*007a*/ 	.short	(.L_35 - .L_34)
.L_34:
        /*007c*/ 	.word	0x00000000
        /*0080*/ 	.short	0x0000
        /*0082*/ 	.short	0x0000
        /*0084*/ 	.byte	0x00, 0xf5, 0x21, 0x00


	//----- nvinfo : EIATTR_SPARSE_MMA_MASK
	.align		4
.L_35:
        /*0088*/ 	.byte	0x03, 0x50
        /*008a*/ 	.short	0x0000


	//----- nvinfo : EIATTR_MAXREG_COUNT
	.align		4
        /*008c*/ 	.byte	0x03, 0x1b
        /*008e*/ 	.short	0x00ff


	//----- nvinfo : EIATTR_MERCURY_ISA_VERSION
	.align		4
        /*0090*/ 	.byte	0x03, 0x5f
        /*0092*/ 	.short	0x0101


	//----- nvinfo : EIATTR_VRC_CTA_INIT_COUNT
	.align		4
        /*0094*/ 	.byte	0x02, 0x4a
	.zero		1
	.zero		1


	//----- nvinfo : EIATTR_EXIT_INSTR_OFFSETS
	.align		4
        /*0098*/ 	.byte	0x04, 0x1c
        /*009a*/ 	.short	(.L_37 - .L_36)


	//   ....[0]....
.L_36:
        /*009c*/ 	.word	0x000000d0


	//   ....[1]....
        /*00a0*/ 	.word	0x00000290


	//----- nvinfo : EIATTR_CBANK_PARAM_SIZE
	.align		4
.L_37:
        /*00a4*/ 	.byte	0x03, 0x19
        /*00a6*/ 	.short	0x002c


	//----- nvinfo : EIATTR_PARAM_CBANK
	.align		4
        /*00a8*/ 	.byte	0x04, 0x0a
        /*00aa*/ 	.short	(.L_39 - .L_38)
	.align		4
.L_38:
        /*00ac*/ 	.word	index@(.nv.constant0._Z28nppiThreshold_32f_C1R_kernelPKfiPfiiif8NppCmpOp)
        /*00b0*/ 	.short	0x0380
        /*00b2*/ 	.short	0x002c


	//----- nvinfo : EIATTR_SW_WAR
	.align		4
.L_39:
        /*00b4*/ 	.byte	0x04, 0x36
        /*00b6*/ 	.short	(.L_41 - .L_40)
.L_40:
        /*00b8*/ 	.word	0x00000008
.L_41:


//--------------------- .nv.info._Z28nppiThreshold_8u_C1IR_kernelPhiiih8NppCmpOp --------------------------
	.section	.nv.info._Z28nppiThreshold_8u_C1IR_kernelPhiiih8NppCmpOp,"",@"SHT_CUDA_INFO"
	.sectionflags	@""
	.align	4


	//----- nvinfo : EIATTR_CUDA_API_VERSION
	.align		4
        /*0000*/ 	.byte	0x04, 0x37
        /*0002*/ 	.short	(.L_43 - .L_42)
.L_42:
        /*0004*/ 	.word	0x00000082


	//----- nvinfo : EIATTR_KPARAM_INFO
	.align		4
.L_43:
        /*0008*/ 	.byte	0x04, 0x17
        /*000a*/ 	.short	(.L_45 - .L_44)
.L_44:
        /*000c*/ 	.word	0x00000000
        /*0010*/ 	.short	0x0005
        /*0012*/ 	.short	0x0018
        /*0014*/ 	.byte	0x00, 0xf0, 0x11, 0x00


	//----- nvinfo : EIATTR_KPARAM_INFO
	.align		4
.L_45:
        /*0018*/ 	.byte	0x04, 0x17
        /*001a*/ 	.short	(.L_47 - .L_46)
.L_46:
        /*001c*/ 	.word	0x00000000
        /*0020*/ 	.short	0x0004
        /*0022*/ 	.short	0x0014
        /*0024*/ 	.byte	0x00, 0xf0, 0x05, 0x00


	//----- nvinfo : EIATTR_KPARAM_INFO
	.align		4
.L_47:
        /*0028*/ 	.byte	0x04, 0x17
        /*002a*/ 	.short	(.L_49 - .L_48)
.L_48:
        /*002c*/ 	.word	0x00000000
        /*0030*/ 	.short	0x0003
        /*0032*/ 	.short	0x0010
        /*0034*/ 	.byte	0x00, 0xf0, 0x11, 0x00


	//----- nvinfo : EIATTR_KPARAM_INFO
	.align		4
.L_49:
        /*0038*/ 	.byte	0x04, 0x17
        /*003a*/ 	.short	(.L_51 - .L_50)
.L_50:
        /*003c*/ 	.word	0x00000000
        /*0040*/ 	.short	0x0002
        /*0042*/ 	.short	0x000c
        /*0044*/ 	.byte	0x00, 0xf0, 0x11, 0x00


	//----- nvinfo : EIATTR_KPARAM_INFO
	.align		4
.L_51:
        /*0048*/ 	.byte	0x04, 0x17
        /*004a*/ 	.short	(.L_53 - .L_52)
.L_52:
        /*004c*/ 	.word	0x00000000
        /*0050*/ 	.short	0x0001
        /*0052*/ 	.short	0x0008
        /*0054*/ 	.byte	0x00, 0xf0, 0x11, 0x00


	//----- nvinfo : EIATTR_KPARAM_INFO
	.align		4
.L_53:
        /*0058*/ 	.byte	0x04, 0x17
        /*005a*/ 	.short	(.L_55 - .L_54)
.L_54:
        /*005c*/ 	.word	0x00000000
        /*0060*/ 	.short	0x0000
        /*0062*/ 	.short	0x0000
        /*0064*/ 	.byte	0x00, 0xf5, 0x21, 0x00


	//----- nvinfo : EIATTR_SPARSE_MMA_MASK
	.align		4
.L_55:
        /*0068*/ 	.byte	0x03, 0x50
        /*006a*/ 	.short	0x0000


	//----- nvinfo : EIATTR_MAXREG_COUNT
	.align		4
        /*006c*/ 	.byte	0x03, 0x1b
        /*006e*/ 	.short	0x00ff


	//----- nvinfo : EIATTR_MERCURY_ISA_VERSION
	.align		4
        /*0070*/ 	.byte	0x03, 0x5f
        /*0072*/ 	.short	0x0101


	//----- nvinfo : EIATTR_VRC_CTA_INIT_COUNT
	.align		4
        /*0074*/ 	.byte	0x02, 0x4a
	.zero		1
	.zero		1


	//----- nvinfo : EIATTR_EXIT_INSTR_OFFSETS
	.align		4
        /*0078*/ 	.byte	0x04, 0x1c
        /*007a*/ 	.short	(.L_57 - .L_56)


	//   ....[0]....
.L_56:
        /*007c*/ 	.word	0x000000d0


	//   ....[1]....
        /*0080*/ 	.word	0x00000210


	//----- nvinfo : EIATTR_CBANK_PARAM_SIZE
	.align		4
.L_57:
        /*0084*/ 	.byte	0x03, 0x19
        /*0086*/ 	.short	0x001c


	//----- nvinfo : EIATTR_PARAM_CBANK
	.align		4
        /*0088*/ 	.byte	0x04, 0x0a
        /*008a*/ 	.short	(.L_59 - .L_58)
	.align		4
.L_58:
        /*008c*/ 	.word	index@(.nv.constant0._Z28nppiThreshold_8u_C1IR_kernelPhiiih8NppCmpOp)
        /*0090*/ 	.short	0x0380
        /*0092*/ 	.short	0x001c


	//----- nvinfo : EIATTR_SW_WAR
	.align		4
.L_59:
        /*0094*/ 	.byte	0x04, 0x36
        /*0096*/ 	.short	(.L_61 - .L_60)
.L_60:
        /*0098*/ 	.word	0x00000008
.L_61:


//--------------------- .nv.info._Z27nppiThreshold_8u_C1R_kernelPKhiPhiiih8NppCmpOp --------------------------
	.section	.nv.info._Z27nppiThreshold_8u_C1R_kernelPKhiPhiiih8NppCmpOp,"",@"SHT_CUDA_INFO"
	.sectionflags	@""
	.align	4


	//----- nvinfo : EIATTR_CUDA_API_VERSION
	.align		4
        /*0000*/ 	.byte	0x04, 0x37
        /*0002*/ 	.short	(.L_63 - .L_62)
.L_62:
        /*0004*/ 	.word	0x00000082


	//----- nvinfo : EIATTR_KPARAM_INFO
	.align		4
.L_63:
        /*0008*/ 	.byte	0x04, 0x17
        /*000a*/ 	.short	(.L_65 - .L_64)
.L_64:
        /*000c*/ 	.word	0x00000000
        /*0010*/ 	.short	0x0007
        /*0012*/ 	.short	0x0028
        /*0014*/ 	.byte	0x00, 0xf0, 0x11, 0x00


	//----- nvinfo : EIATTR_KPARAM_INFO
	.align		4
.L_65:
        /*0018*/ 	.byte	0x04, 0x17
        /*001a*/ 	.short	(.L_67 - .L_66)
.L_66:
        /*001c*/ 	.word	0x00000000
        /*0020*/ 	.short	0x0006
        /*0022*/ 	.short	0x0024
        /*0024*/ 	.byte	0x00, 0xf0, 0x05, 0x00


	//----- nvinfo : EIATTR_KPARAM_INFO
	.align		4
.L_67:
        /*0028*/ 	.byte	0x04, 0x17
        /*002a*/ 	.short	(.L_69 - .L_68)
.L_68:
        /*002c*/ 	.word	0x00000000
        /*0030*/ 	.short	0x0005
        /*0032*/ 	.short	0x0020
        /*0034*/ 	.byte	0x00, 0xf0, 0x11, 0x00


	//----- nvinfo : EIATTR_KPARAM_INFO
	.align		4
.L_69:
        /*0038*/ 	.byte	0x04, 0x17
        /*003a*/ 	.short	(.L_71 - .L_70)
.L_70:
        /*003c*/ 	.word	0x00000000
        /*0040*/ 	.short	0x0004
        /*0042*/ 	.short	0x001c
        /*0044*/ 	.byte	0x00, 0xf0, 0x11, 0x00


	//----- nvinfo : EIATTR_KPARAM_INFO
	.align		4
.L_71:
        /*0048*/ 	.byte	0x04, 0x17
        /*004a*/ 	.short	(.L_73 - .L_72)
.L_72:
        /*004c*/ 	.word	0x00000000
        /*0050*/ 	.short	0x0003
        /*0052*/ 	.short	0x0018
        /*0054*/ 	.byte	0x00, 0xf0, 0x11, 0x00


	//----- nvinfo : EIATTR_KPARAM_INFO
	.align		4
.L_73:
        /*0058*/ 	.byte	0x04, 0x17
        /*005a*/ 	.short	(.L_75 - .L_74)
.L_74:
        /*005c*/ 	.word	0x00000000
        /*0060*/ 	.short	0x0002
        /*0062*/ 	.short	0x0010
        /*0064*/ 	.byte	0x00, 0xf5, 0x21, 0x00


	//----- nvinfo : EIATTR_KPARAM_INFO
	.align		4
.L_75:
        /*0068*/ 	.byte	0x04, 0x17
        /*006a*/ 	.short	(.L_77 - .L_76)
.L_76:
        /*006c*/ 	.word	0x00000000
        /*0070*/ 	.short	0x0001
        /*0072*/ 	.short	0x0008
        /*0074*/ 	.byte	0x00, 0xf0, 0x11, 0x00


	//----- nvinfo : EIATTR_KPARAM_INFO
	.align		4
.L_77:
        /*0078*/ 	.byte	0x04, 0x17
        /*007a*/ 	.short	(.L_79 - .L_78)
.L_78:
        /*007c*/ 	.word	0x00000000
        /*0080*/ 	.short	0x0000
        /*0082*/ 	.short	0x0000
        /*0084*/ 	.byte	0x00, 0xf5, 0x21, 0x00


	//----- nvinfo : EIATTR_SPARSE_MMA_MASK
	.align		4
.L_79:
        /*0088*/ 	.byte	0x03, 0x50
        /*008a*/ 	.short	0x0000


	//----- nvinfo : EIATTR_MAXREG_COUNT
	.align		4
        /*008c*/ 	.byte	0x03, 0x1b
        /*008e*/ 	.short	0x00ff


	//----- nvinfo : EIATTR_MERCURY_ISA_VERSION
	.align		4
        /*0090*/ 	.byte	0x03, 0x5f
        /*0092*/ 	.short	0x0101


	//----- nvinfo : EIATTR_VRC_CTA_INIT_COUNT
	.align		4
        /*0094*/ 	.byte	0x02, 0x4a
	.zero		1
	.zero		1


	//----- nvinfo : EIATTR_EXIT_INSTR_OFFSETS
	.align		4
        /*0098*/ 	.byte	0x04, 0x1c
        /*009a*/ 	.short	(.L_81 - .L_80)


	//   ....[0]....
.L_80:
        /*009c*/ 	.word	0x000000d0


	//   ....[1]....
        /*00a0*/ 	.word	0x00000270


	//----- nvinfo : EIATTR_CBANK_PARAM_SIZE
	.align		4
.L_81:
        /*00a4*/ 	.byte	0x03, 0x19
        /*00a6*/ 	.short	0x002c


	//----- nvinfo : EIATTR_PARAM_CBANK
	.align		4
        /*00a8*/ 	.byte	0x04, 0x0a
        /*00aa*/ 	.short	(.L_83 - .L_82)
	.align		4
.L_82:
        /*00ac*/ 	.word	index@(.nv.constant0._Z27nppiThreshold_8u_C1R_kernelPKhiPhiiih8NppCmpOp)
        /*00b0*/ 	.short	0x0380
        /*00b2*/ 	.short	0x002c


	//----- nvinfo : EIATTR_SW_WAR
	.align		4
.L_83:
        /*00b4*/ 	.byte	0x04, 0x36
        /*00b6*/ 	.short	(.L_85 - .L_84)
.L_84:
        /*00b8*/ 	.word	0x00000008
.L_85:


//--------------------- .nv.callgraph             --------------------------
	.section	.nv.callgraph,"",@"SHT_CUDA_CALLGRAPH"
	.align	4
	.sectionentsize	8
	.align		4
        /*0000*/ 	.word	0x00000000
	.align		4
        /*0004*/ 	.word	0xffffffff
	.align		4
        /*0008*/ 	.word	0x00000000
	.align		4
        /*000c*/ 	.word	0xfffffffe
	.align		4
        /*0010*/ 	.word	0x00000000
	.align		4
        /*0014*/ 	.word	0xfffffffd
	.align		4
        /*0018*/ 	.word	0x00000000
	.align		4
        /*001c*/ 	.word	0xfffffffc


//--------------------- .text._Z28nppiThreshold_32f_C1R_kernelPKfiPfiiif8NppCmpOp --------------------------
	.section	.text._Z28nppiThreshold_32f_C1R_kernelPKfiPfiiif8NppCmpOp,"ax",@progbits
	.align	128
        .global         _Z28nppiThreshold_32f_C1R_kernelPKfiPfiiif8NppCmpOp
        .type           _Z28nppiThreshold_32f_C1R_kernelPKfiPfiiif8NppCmpOp,@function
        .size           _Z28nppiThreshold_32f_C1R_kernelPKfiPfiiif8NppCmpOp,(.L_x_9 - _Z28nppiThreshold_32f_C1R_kernelPKfiPfiiif8NppCmpOp)
        .other          _Z28nppiThreshold_32f_C1R_kernelPKfiPfiiif8NppCmpOp,@"STO_CUDA_ENTRY STV_DEFAULT"
_Z28nppiThreshold_32f_C1R_kernelPKfiPfiiif8NppCmpOp:
.text._Z28nppiThreshold_32f_C1R_kernelPKfiPfiiif8NppCmpOp:
[----:B------:R-:W-:Y:S01]  /*0000*/  LDC R1, c[0x0][0x37c] ;  /* 0x0000df00ff017b82 */ /* 0x000fe20000000800 */
[----:B------:R-:W0:Y:S07]  /*0010*/  S2R R3, SR_TID.Y ;  /* 0x0000000000037919 */ /* 0x000e2e0000002200 */
[----:B------:R-:W1:Y:S01]  /*0020*/  LDC R7, c[0x0][0x360] ;  /* 0x0000d800ff077b82 */ /* 0x000e620000000800 */
[----:B------:R-:W2:Y:S01]  /*0030*/  LDCU UR6, c[0x0][0x3a0] ;  /* 0x00007400ff0677ac */ /* 0x000ea20008000800 */
[----:B------:R-:W1:Y:S01]  /*0040*/  S2R R2, SR_TID.X ;  /* 0x0000000000027919 */ /* 0x000e620000002100 */
[----:B------:R-:W3:Y:S05]  /*0050*/  LDCU UR7, c[0x0][0x39c] ;  /* 0x00007380ff0777ac */ /* 0x000eea0008000800 */
[----:B------:R-:W0:Y:S08]  /*0060*/  S2UR UR5, SR_CTAID.Y ;  /* 0x00000000000579c3 */ /* 0x000e300000002600 */
[----:B------:R-:W0:Y:S08]  /*0070*/  LDC R0, c[0x0][0x364] ;  /* 0x0000d900ff007b82 */ /* 0x000e300000000800 */
[----:B------:R-:W1:Y:S01]  /*0080*/  S2UR UR4, SR_CTAID.X ;  /* 0x00000000000479c3 */ /* 0x000e620000002500 */
[----:B0-----:R-:W-:-:S05]  /*0090*/  IMAD R0, R0, UR5, R3 ;  /* 0x0000000500007c24 */ /* 0x001fca000f8e0203 */
[----:B--2---:R-:W-:Y:S01]  /*00a0*/  ISETP.GE.AND P0, PT, R0, UR6, PT ;  /* 0x0000000600007c0c */ /* 0x004fe2000bf06270 */
[----:B-1----:R-:W-:-:S05]  /*00b0*/  IMAD R7, R7, UR4, R2 ;  /* 0x0000000407077c24 */ /* 0x002fca000f8e0202 */
[----:B---3--:R-:W-:-:S13]  /*00c0*/  ISETP.GE.OR P0, PT, R7, UR7, P0 ;  /* 0x0000000707007c0c */ /* 0x008fda0008706670 */
[----:B------:R-:W-:Y:S05]  /*00d0*/  @P0 EXIT ;  /* 0x000000000000094d */ /* 0x000fea0003800000 */
[----:B------:R-:W0:Y:S01]  /*00e0*/  LDCU UR4, c[0x0][0x388] ;  /* 0x00007100ff0477ac */ /* 0x000e220008000800 */
[----:B------:R-:W1:Y:S01]  /*00f0*/  LDCU.64 UR6, c[0x0][0x380] ;  /* 0x00007000ff0677ac */ /* 0x000e620008000a00 */
[----:B------:R-:W2:Y:S01]  /*0100*/  LDCU.64 UR8, c[0x0][0x390] ;  /* 0x00007200ff0877ac */ /* 0x000ea20008000a00 */
[----:B0-----:R-:W-:Y:S01]  /*0110*/  IMAD R3, R0, UR4, RZ ;  /* 0x0000000400037c24 */ /* 0x001fe2000f8e02ff */
[----:B------:R-:W0:Y:S04]  /*0120*/  LDCU.64 UR4, c[0x0][0x358] ;  /* 0x00006b00ff0477ac */ /* 0x000e280008000a00 */
[C---:B-1----:R-:W-:Y:S01]  /*0130*/  IADD3 R2, P0, PT, R3.reuse, UR6, RZ ;  /* 0x0000000603027c10 */ /* 0x042fe2000ff1e0ff */
[----:B------:R-:W1:Y:S03]  /*0140*/  LDCU UR6, c[0x0][0x398] ;  /* 0x00007300ff0677ac */ /* 0x000e660008000800 */
[----:B------:R-:W-:Y:S01]  /*0150*/  LEA.HI.X.SX32 R3, R3, UR7, 0x1, P0 ;  /* 0x0000000703037c11 */ /* 0x000fe200080f0eff */
[----:B------:R-:W3:Y:S02]  /*0160*/  LDCU UR7, c[0x0][0x3a8] ;  /* 0x00007500ff0777ac */ /* 0x000ee40008000800 */
[----:B------:R-:W-:-:S05]  /*0170*/  IMAD.WIDE R2, R7, 0x4, R2 ;  /* 0x0000000407027825 */ /* 0x000fca00078e0202 */
[----:B0-----:R0:W5:Y:S01]  /*0180*/  LDG.E R9, desc[UR4][R2.64] ;  /* 0x0000000402097981 */ /* 0x001162000c1e1900 */
[----:B-1----:R-:W-:Y:S01]  /*0190*/  IMAD R0, R0, UR6, RZ ;  /* 0x0000000600007c24 */ /* 0x002fe2000f8e02ff */
[----:B---3--:R-:W-:-:S04]  /*01a0*/  UISETP.NE.AND UP0, UPT, UR7, 0x4, UPT ;  /* 0x000000040700788c */ /* 0x008fc8000bf05270 */
[----:B--2---:R-:W-:-:S04]  /*01b0*/  IADD3 R4, P0, PT, R0, UR8, RZ ;  /* 0x0000000800047c10 */ /* 0x004fc8000ff1e0ff */
[----:B------:R-:W-:Y:S01]  /*01c0*/  LEA.HI.X.SX32 R5, R0, UR9, 0x1, P0 ;  /* 0x0000000900057c11 */ /* 0x000fe200080f0eff */
[----:B0-----:R-:W-:Y:S08]  /*01d0*/  BRA.U !UP0, `(.L_x_0) ;  /* 0x0000000108187547 */ /* 0x001ff0000b800000 */
[----:B------:R-:W-:-:S09]  /*01e0*/  UISETP.NE.AND UP0, UPT, UR7, URZ, UPT ;  /* 0x000000ff0700728c */ /* 0x000fd2000bf05270 */
[----:B------:R-:W-:Y:S05]  /*01f0*/  BRA.U UP0, `(.L_x_1) ;  /* 0x00000001001c7547 */ /* 0x000fea000b800000 */
[----:B------:R-:W0:Y:S02]  /*0200*/  LDCU UR6, c[0x0][0x3a4] ;  /* 0x00007480ff0677ac */ /* 0x000e240008000800 */
[----:B0----5:R-:W-:-:S04]  /*0210*/  FSETP.GEU.AND P0, PT, R9, UR6, PT ;  /* 0x0000000609007c0b */ /* 0x021fc8000bf0e000 */
[----:B------:R-:W-:Y:S01]  /*0220*/  FSEL R9, R9, UR6, P0 ;  /* 0x0000000609097c08 */ /* 0x000fe20008000000 */
[----:B------:R-:W-:Y:S08]  /*0230*/  BRA `(.L_x_1) ;  /* 0x00000000000c7947 */ /* 0x000ff00003800000 */
.L_x_0:
[----:B------:R-:W0:Y:S02]  /*0240*/  LDCU UR6, c[0x0][0x3a4] ;  /* 0x00007480ff0677ac */ /* 0x000e240008000800 */
[----:B0----5:R-:W-:-:S04]  /*0250*/  FSETP.GT.AND P0, PT, R9, UR6, PT ;  /* 0x0000000609007c0b */ /* 0x021fc8000bf04000 */
[----:B------:R-:W-:-:S09]  /*0260*/  FSEL R9, R9, UR6, !P0 ;  /* 0x0000000609097c08 */ /* 0x000fd2000c000000 */
.L_x_1:
[----:B------:R-:W-:-:S05]  /*0270*/  IMAD.WIDE R2, R7, 0x4, R4 ;  /* 0x0000000407027825 */ /* 0x000fca00078e0204 */
[----:B-----5:R-:W-:Y:S01]  /*0280*/  STG.E desc[UR4][R2.64], R9 ;  /* 0x0000000902007986 */ /* 0x020fe2000c101904 */
[----:B------:R-:W-:Y:S05]  /*0290*/  EXIT ;  /* 0x000000000000794d */ /* 0x000fea0003800000 */
.L_x_2:
[----:B------:R-:W-:-:S00]  /*02a0*/  BRA `(.L_x_2) ;  /* 0xfffffffc00fc7947 */ /* 0x000fc0000383ffff */
[----:B------:R-:W-:-:S00]  /*02b0*/  NOP ;  /* 0x0000000000007918 */ /* 0x000fc00000000000 */
        /* <DEDUP_REMOVED lines=12> */
.L_x_9:


//--------------------- .text._Z28nppiThreshold_8u_C1IR_kernelPhiiih8NppCmpOp --------------------------
	.section	.text._Z28nppiThreshold_8u_C1IR_kernelPhiiih8NppCmpOp,"ax",@progbits
	.align	128
        .global         _Z28nppiThreshold_8u_C1IR_kernelPhiiih8NppCmpOp
        .type           _Z28nppiThreshold_8u_C1IR_kernelPhiiih8NppCmpOp,@function
        .size           _Z28nppiThreshold_8u_C1IR_kernelPhiiih8NppCmpOp,(.L_x_10 - _Z28nppiThreshold_8u_C1IR_kernelPhiiih8NppCmpOp)
        .other          _Z28nppiThreshold_8u_C1IR_kernelPhiiih8NppCmpOp,@"STO_CUDA_ENTRY STV_DEFAULT"
_Z28nppiThreshold_8u_C1IR_kernelPhiiih8NppCmpOp:
.text._Z28nppiThreshold_8u_C1IR_kernelPhiiih8NppCmpOp:
        /* <DEDUP_REMOVED lines=18> */
[--C-:B------:R-:W-:Y:S01]  /*0120*/  SHF.R.S32.HI R0, RZ, 0x1f, R2.reuse ;  /* 0x0000001fff007819 */ /* 0x100fe20000011402 */
[----:B------:R-:W0:Y:S03]  /*0130*/  LDCU UR6, c[0x0][0x398] ;  /* 0x00007300ff0677ac */ /* 0x000e260008000800 */
[----:B-1----:R-:W-:Y:S01]  /*0140*/  IADD3 R2, P0, P1, R3, UR8, R2 ;  /* 0x0000000803027c10 */ /* 0x002fe2000f91e002 */
[----:B------:R-:W1:Y:S01]  /*0150*/  LDCU.U8 UR8, c[0x0][0x394] ;  /* 0x00007280ff0877ac */ /* 0x000e620008000000 */
[----:B------:R-:W-:-:S04]  /*0160*/  SHF.R.S32.HI R3, RZ, 0x1f, R3 ;  /* 0x0000001fff037819 */ /* 0x000fc80000011403 */
[----:B------:R-:W-:-:S05]  /*0170*/  IADD3.X R3, PT, PT, R3, UR9, R0, P0, P1 ;  /* 0x0000000903037c10 */ /* 0x000fca00087e2400 */
[----:B--2---:R2:W5:Y:S01]  /*0180*/  LDG.E.U8 R0, desc[UR4][R2.64] ;  /* 0x0000000402007981 */ /* 0x004562000c1e1100 */
[----:B0-----:R-:W-:-:S09]  /*0190*/  UISETP.NE.AND UP0, UPT, UR6, 0x4, UPT ;  /* 0x000000040600788c */ /* 0x001fd2000bf05270 */
[----:B-12---:R-:W-:Y:S05]  /*01a0*/  BRA.U !UP0, `(.L_x_3) ;  /* 0x0000000108107547 */ /* 0x006fea000b800000 */
[----:B------:R-:W-:-:S09]  /*01b0*/  UISETP.NE.AND UP0, UPT, UR6, URZ, UPT ;  /* 0x000000ff0600728c */ /* 0x000fd2000bf05270 */
[----:B------:R-:W-:Y:S05]  /*01c0*/  BRA.U UP0, `(.L_x_4) ;  /* 0x00000001000c7547 */ /* 0x000fea000b800000 */
[----:B-----5:R-:W-:Y:S01]  /*01d0*/  VIMNMX.U16x2 R0, PT, PT, R0, UR8, !PT ;  /* 0x0000000800007c48 */ /* 0x020fe2000ffe0200 */
[----:B------:R-:W-:Y:S06]  /*01e0*/  BRA `(.L_x_4) ;  /* 0x0000000000047947 */ /* 0x000fec0003800000 */
.L_x_3:
[----:B-----5:R-:W-:-:S07]  /*01f0*/  VIMNMX.U16x2 R0, PT, PT, R0, UR8, PT ;  /* 0x0000000800007c48 */ /* 0x020fce000bfe0200 */
.L_x_4:
[----:B-----5:R-:W-:Y:S01]  /*0200*/  STG.E.U8 desc[UR4][R2.64], R0 ;  /* 0x0000000002007986 */ /* 0x020fe2000c101104 */
[----:B------:R-:W-:Y:S05]  /*0210*/  EXIT ;  /* 0x000000000000794d */ /* 0x000fea0003800000 */
.L_x_5:
        /* <DEDUP_REMOVED lines=14> */
.L_x_10:


//--------------------- .text._Z27nppiThreshold_8u_C1R_kernelPKhiPhiiih8NppCmpOp --------------------------
	.section	.text._Z27nppiThreshold_8u_C1R_kernelPKhiPhiiih8NppCmpOp,"ax",@progbits
	.align	128
        .global         _Z27nppiThreshold_8u_C1R_kernelPKhiPhiiih8NppCmpOp
        .type           _Z27nppiThreshold_8u_C1R_kernelPKhiPhiiih8NppCmpOp,@function
        .size           _Z27nppiThreshold_8u_C1R_kernelPKhiPhiiih8NppCmpOp,(.L_x_11 - _Z27nppiThreshold_8u_C1R_kernelPKhiPhiiih8NppCmpOp)
        .other          _Z27nppiThreshold_8u_C1R_kernelPKhiPhiiih8NppCmpOp,@"STO_CUDA_ENTRY STV_DEFAULT"
_Z27nppiThreshold_8u_C1R_kernelPKhiPhiiih8NppCmpOp:
.text._Z27nppiThreshold_8u_C1R_kernelPKhiPhiiih8NppCmpOp:
        /* <DEDUP_REMOVED lines=15> */
[----:B------:R-:W-:Y:S01]  /*00f0*/  SHF.R.S32.HI R8, RZ, 0x1f, R0 ;  /* 0x0000001fff087819 */ /* 0x000fe20000011400 */
[----:B------:R-:W1:Y:S01]  /*0100*/  LDCU.64 UR8, c[0x0][0x380] ;  /* 0x00007000ff0877ac */ /* 0x000e620008000a00 */
[----:B------:R-:W2:Y:S01]  /*0110*/  LDCU.64 UR4, c[0x0][0x358] ;  /* 0x00006b00ff0477ac */ /* 0x000ea20008000a00 */
[----:B------:R-:W3:Y:S01]  /*0120*/  LDCU UR7, c[0x0][0x3a8] ;  /* 0x00007500ff0777ac */ /* 0x000ee20008000800 */
[----:B0-----:R-:W-:Y:S01]  /*0130*/  IMAD R3, R4, UR6, RZ ;  /* 0x0000000604037c24 */ /* 0x001fe2000f8e02ff */
[----:B------:R-:W0:Y:S04]  /*0140*/  LDCU UR6, c[0x0][0x398] ;  /* 0x00007300ff0677ac */ /* 0x000e280008000800 */
[----:B------:R-:W-:-:S02]  /*0150*/  SHF.R.S32.HI R5, RZ, 0x1f, R3 ;  /* 0x0000001fff057819 */ /* 0x000fc40000011403 */
[----:B-1----:R-:W-:Y:S01]  /*0160*/  IADD3 R2, P0, P1, R3, UR8, R0 ;  /* 0x0000000803027c10 */ /* 0x002fe2000f91e000 */
[----:B------:R-:W1:Y:S03]  /*0170*/  LDCU.U8 UR8, c[0x0][0x3a4] ;  /* 0x00007480ff0877ac */ /* 0x000e660008000000 */
[----:B------:R-:W-:-:S05]  /*0180*/  IADD3.X R3, PT, PT, R5, UR9, R8, P0, P1 ;  /* 0x0000000905037c10 */ /* 0x000fca00087e2408 */
[----:B--2---:R2:W5:Y:S01]  /*0190*/  LDG.E.U8 R6, desc[UR4][R2.64] ;  /* 0x0000000402067981 */ /* 0x004562000c1e1100 */
[----:B---3--:R-:W-:Y:S01]  /*01a0*/  UISETP.NE.AND UP0, UPT, UR7, 0x4, UPT ;  /* 0x000000040700788c */ /* 0x008fe2000bf05270 */
[----:B0-----:R-:W-:-:S08]  /*01b0*/  IMAD R5, R4, UR6, RZ ;  /* 0x0000000604057c24 */ /* 0x001fd0000f8e02ff */
[----:B-12---:R-:W-:Y:S05]  /*01c0*/  BRA.U !UP0, `(.L_x_6) ;  /* 0x0000000108107547 */ /* 0x006fea000b800000 */
[----:B------:R-:W-:-:S09]  /*01d0*/  UISETP.NE.AND UP0, UPT, UR7, URZ, UPT ;  /* 0x000000ff0700728c */ /* 0x000fd2000bf05270 */
[----:B------:R-:W-:Y:S05]  /*01e0*/  BRA.U UP0, `(.L_x_7) ;  /* 0x00000001000c7547 */ /* 0x000fea000b800000 */
[----:B-----5:R-:W-:Y:S01]  /*01f0*/  VIMNMX.U16x2 R6, PT, PT, R6, UR8, !PT ;  /* 0x0000000806067c48 */ /* 0x020fe2000ffe0200 */
[----:B------:R-:W-:Y:S06]  /*0200*/  BRA `(.L_x_7) ;  /* 0x0000000000047947 */ /* 0x000fec0003800000 */
.L_x_6:
[----:B-----5:R-:W-:-:S07]  /*0210*/  VIMNMX.U16x2 R6, PT, PT, R6, UR8, PT ;  /* 0x0000000806067c48 */ /* 0x020fce000bfe0200 */
.L_x_7:
[----:B------:R-:W0:Y:S01]  /*0220*/  LDCU.64 UR6, c[0x0][0x390] ;  /* 0x00007200ff0677ac */ /* 0x000e220008000a00 */
[----:B------:R-:W-:Y:S02]  /*0230*/  SHF.R.S32.HI R3, RZ, 0x1f, R5 ;  /* 0x0000001fff037819 */ /* 0x000fe40000011405 */
[----:B0-----:R-:W-:-:S04]  /*0240*/  IADD3 R2, P0, P1, R5, UR6, R0 ;  /* 0x0000000605027c10 */ /* 0x001fc8000f91e000 */
[----:B------:R-:W-:-:S05]  /*0250*/  IADD3.X R3, PT, PT, R3, UR7, R8, P0, P1 ;  /* 0x0000000703037c10 */ /* 0x000fca00087e2408 */
[----:B-----5:R-:W-:Y:S01]  /*0260*/  STG.E.U8 desc[UR4][R2.64], R6 ;  /* 0x0000000602007986 */ /* 0x020fe2000c101104 */
[----:B------:R-:W-:Y:S05]  /*0270*/  EXIT ;  /* 0x000000000000794d */ /* 0x000fea0003800000 */
.L_x_8:
        /* <DEDUP_REMOVED lines=16> */
.L_x_11:


//--------------------- .nv.shared.reserved.0     --------------------------
	.section	.nv.shared.reserved.0,"aw",@nobits
	.weak		__nv_reservedSMEM_offset_0_alias
	.size		__nv_reservedSMEM_offset_0_alias, 0, 64
	.other		__nv_reservedSMEM_offset_0_alias,@"STO_CUDA_RESERVED_SHARED STV_DEFAULT"
__nv_reservedSMEM_offset_0_alias:
	.zero		0
	.zero		64


//--------------------- .nv.constant0._Z28nppiThreshold_32f_C1R_kernelPKfiPfiiif8NppCmpOp --------------------------
	.section	.nv.constant0._Z28nppiThreshold_32f_C1R_kernelPKfiPfiiif8NppCmpOp,"a",@progbits
	.sectionflags	@""
	.align	4
.nv.constant0._Z28nppiThreshold_32f_C1R_kernelPKfiPfiiif8NppCmpOp:
	.zero		940


//--------------------- .nv.constant0._Z28nppiThreshold_8u_C1IR_kernelPhiiih8NppCmpOp --------------------------
	.section	.nv.constant0._Z28nppiThreshold_8u_C1IR_kernelPhiiih8NppCmpOp,"a",@progbits
	.sectionflags	@""
	.align	4
.nv.constant0._Z28nppiThreshold_8u_C1IR_kernelPhiiih8NppCmpOp:
	.zero		924


//--------------------- .nv.constant0._Z27nppiThreshold_8u_C1R_kernelPKhiPhiiih8NppCmpOp --------------------------
	.section	.nv.constant0._Z27nppiThreshold_8u_C1R_kernelPKhiPhiiih8NppCmpOp,"a",@progbits
	.sectionflags	@""
	.align	4
.nv.constant0._Z27nppiThreshold_8u_C1R_kernelPKhiPhiiih8NppCmpOp:
	.zero		940


//--------------------- SYMBOLS --------------------------

	.type		.nv.reservedSmem.offset0,@object
	.size		.nv.reservedSmem.offset0,0x4
